//
// Generated by NVIDIA NVVM Compiler
//
// Compiler Build ID: CL-36424714
// Cuda compilation tools, release 13.0, V13.0.88
// Based on NVVM 20.0.0
//

.version 9.0
.target sm_100
.address_size 64

	// .globl	_Z18benchmark_constantIiEvPii
.const .align 4 .b8 constant_data[4096];

.visible .entry _Z18benchmark_constantIiEvPii(
	.param .u64 .ptr .align 1 _Z18benchmark_constantIiEvPii_param_0,
	.param .u32 _Z18benchmark_constantIiEvPii_param_1
)
{
	.reg .pred 	%p<4>;
	.reg .b32 	%r<80>;
	.reg .b64 	%rd<10>;

	ld.param.u64 	%rd4, [_Z18benchmark_constantIiEvPii_param_0];
	mov.b32 	%r76, 0;
	mov.u64 	%rd6, constant_data;
	mov.u32 	%r79, %r76;
$L__BB0_1:
	mul.wide.u32 	%rd5, %r76, 4;
	add.s64 	%rd7, %rd6, %rd5;
	add.s64 	%rd9, %rd7, 256;
	mov.b32 	%r78, 0;
$L__BB0_2:
	ld.const.u32 	%r10, [%rd9+-256];
	add.s32 	%r11, %r10, %r79;
	ld.const.u32 	%r12, [%rd9+-240];
	add.s32 	%r13, %r12, %r11;
	ld.const.u32 	%r14, [%rd9+-224];
	add.s32 	%r15, %r14, %r13;
	ld.const.u32 	%r16, [%rd9+-208];
	add.s32 	%r17, %r16, %r15;
	ld.const.u32 	%r18, [%rd9+-192];
	add.s32 	%r19, %r18, %r17;
	ld.const.u32 	%r20, [%rd9+-176];
	add.s32 	%r21, %r20, %r19;
	ld.const.u32 	%r22, [%rd9+-160];
	add.s32 	%r23, %r22, %r21;
	ld.const.u32 	%r24, [%rd9+-144];
	add.s32 	%r25, %r24, %r23;
	ld.const.u32 	%r26, [%rd9+-128];
	add.s32 	%r27, %r26, %r25;
	ld.const.u32 	%r28, [%rd9+-112];
	add.s32 	%r29, %r28, %r27;
	ld.const.u32 	%r30, [%rd9+-96];
	add.s32 	%r31, %r30, %r29;
	ld.const.u32 	%r32, [%rd9+-80];
	add.s32 	%r33, %r32, %r31;
	ld.const.u32 	%r34, [%rd9+-64];
	add.s32 	%r35, %r34, %r33;
	ld.const.u32 	%r36, [%rd9+-48];
	add.s32 	%r37, %r36, %r35;
	ld.const.u32 	%r38, [%rd9+-32];
	add.s32 	%r39, %r38, %r37;
	ld.const.u32 	%r40, [%rd9+-16];
	add.s32 	%r41, %r40, %r39;
	ld.const.u32 	%r42, [%rd9];
	add.s32 	%r43, %r42, %r41;
	ld.const.u32 	%r44, [%rd9+16];
	add.s32 	%r45, %r44, %r43;
	ld.const.u32 	%r46, [%rd9+32];
	add.s32 	%r47, %r46, %r45;
	ld.const.u32 	%r48, [%rd9+48];
	add.s32 	%r49, %r48, %r47;
	ld.const.u32 	%r50, [%rd9+64];
	add.s32 	%r51, %r50, %r49;
	ld.const.u32 	%r52, [%rd9+80];
	add.s32 	%r53, %r52, %r51;
	ld.const.u32 	%r54, [%rd9+96];
	add.s32 	%r55, %r54, %r53;
	ld.const.u32 	%r56, [%rd9+112];
	add.s32 	%r57, %r56, %r55;
	ld.const.u32 	%r58, [%rd9+128];
	add.s32 	%r59, %r58, %r57;
	ld.const.u32 	%r60, [%rd9+144];
	add.s32 	%r61, %r60, %r59;
	ld.const.u32 	%r62, [%rd9+160];
	add.s32 	%r63, %r62, %r61;
	ld.const.u32 	%r64, [%rd9+176];
	add.s32 	%r65, %r64, %r63;
	ld.const.u32 	%r66, [%rd9+192];
	add.s32 	%r67, %r66, %r65;
	ld.const.u32 	%r68, [%rd9+208];
	add.s32 	%r69, %r68, %r67;
	ld.const.u32 	%r70, [%rd9+224];
	add.s32 	%r71, %r70, %r69;
	ld.const.u32 	%r72, [%rd9+240];
	add.s32 	%r79, %r72, %r71;
	add.s32 	%r6, %r78, 128;
	add.s64 	%rd9, %rd9, 512;
	setp.lt.u32 	%p1, %r78, 896;
	mov.u32 	%r78, %r6;
	@%p1 bra 	$L__BB0_2;
	add.s32 	%r76, %r76, 1;
	setp.ne.s32 	%p2, %r76, 4;
	@%p2 bra 	$L__BB0_1;
	mov.u32 	%r73, %tid.x;
	mov.u32 	%r74, %ctaid.x;
	or.b32  	%r75, %r73, %r74;
	setp.ne.s32 	%p3, %r75, 0;
	@%p3 bra 	$L__BB0_6;
	cvta.to.global.u64 	%rd8, %rd4;
	st.global.u32 	[%rd8], %r79;
$L__BB0_6:
	ret;

}
	// .globl	_Z18benchmark_constantI4int2EvPii
.visible .entry _Z18benchmark_constantI4int2EvPii(
	.param .u64 .ptr .align 1 _Z18benchmark_constantI4int2EvPii_param_0,
	.param .u32 _Z18benchmark_constantI4int2EvPii_param_1
)
{
	.reg .pred 	%p<4>;
	.reg .b32 	%r<85>;
	.reg .b64 	%rd<10>;

	ld.param.u64 	%rd4, [_Z18benchmark_constantI4int2EvPii_param_0];
	mov.b32 	%r79, 0;
	mov.u64 	%rd6, constant_data;
	mov.u32 	%r83, %r79;
	mov.u32 	%r84, %r79;
$L__BB1_1:
	mul.wide.u32 	%rd5, %r79, 8;
	add.s64 	%rd7, %rd6, %rd5;
	add.s64 	%rd9, %rd7, 256;
	mov.b32 	%r82, 0;
$L__BB1_2:
	ld.const.v2.u32 	{%r13, %r14}, [%rd9+-256];
	add.s32 	%r15, %r13, %r83;
	add.s32 	%r16, %r14, %r84;
	ld.const.v2.u32 	{%r17, %r18}, [%rd9+-224];
	add.s32 	%r19, %r17, %r15;
	add.s32 	%r20, %r18, %r16;
	ld.const.v2.u32 	{%r21, %r22}, [%rd9+-192];
	add.s32 	%r23, %r21, %r19;
	add.s32 	%r24, %r22, %r20;
	ld.const.v2.u32 	{%r25, %r26}, [%rd9+-160];
	add.s32 	%r27, %r25, %r23;
	add.s32 	%r28, %r26, %r24;
	ld.const.v2.u32 	{%r29, %r30}, [%rd9+-128];
	add.s32 	%r31, %r29, %r27;
	add.s32 	%r32, %r30, %r28;
	ld.const.v2.u32 	{%r33, %r34}, [%rd9+-96];
	add.s32 	%r35, %r33, %r31;
	add.s32 	%r36, %r34, %r32;
	ld.const.v2.u32 	{%r37, %r38}, [%rd9+-64];
	add.s32 	%r39, %r37, %r35;
	add.s32 	%r40, %r38, %r36;
	ld.const.v2.u32 	{%r41, %r42}, [%rd9+-32];
	add.s32 	%r43, %r41, %r39;
	add.s32 	%r44, %r42, %r40;
	ld.const.v2.u32 	{%r45, %r46}, [%rd9];
	add.s32 	%r47, %r45, %r43;
	add.s32 	%r48, %r46, %r44;
	ld.const.v2.u32 	{%r49, %r50}, [%rd9+32];
	add.s32 	%r51, %r49, %r47;
	add.s32 	%r52, %r50, %r48;
	ld.const.v2.u32 	{%r53, %r54}, [%rd9+64];
	add.s32 	%r55, %r53, %r51;
	add.s32 	%r56, %r54, %r52;
	ld.const.v2.u32 	{%r57, %r58}, [%rd9+96];
	add.s32 	%r59, %r57, %r55;
	add.s32 	%r60, %r58, %r56;
	ld.const.v2.u32 	{%r61, %r62}, [%rd9+128];
	add.s32 	%r63, %r61, %r59;
	add.s32 	%r64, %r62, %r60;
	ld.const.v2.u32 	{%r65, %r66}, [%rd9+160];
	add.s32 	%r67, %r65, %r63;
	add.s32 	%r68, %r66, %r64;
	ld.const.v2.u32 	{%r69, %r70}, [%rd9+192];
	add.s32 	%r71, %r69, %r67;
	add.s32 	%r72, %r70, %r68;
	ld.const.v2.u32 	{%r73, %r74}, [%rd9+224];
	add.s32 	%r83, %r73, %r71;
	add.s32 	%r84, %r74, %r72;
	add.s32 	%r9, %r82, 64;
	add.s64 	%rd9, %rd9, 512;
	setp.lt.u32 	%p1, %r82, 448;
	mov.u32 	%r82, %r9;
	@%p1 bra 	$L__BB1_2;
	add.s32 	%r79, %r79, 1;
	setp.ne.s32 	%p2, %r79, 4;
	@%p2 bra 	$L__BB1_1;
	mov.u32 	%r75, %tid.x;
	mov.u32 	%r76, %ctaid.x;
	or.b32  	%r77, %r75, %r76;
	setp.ne.s32 	%p3, %r77, 0;
	@%p3 bra 	$L__BB1_6;
	add.s32 	%r78, %r83, %r84;
	cvta.to.global.u64 	%rd8, %rd4;
	st.global.u32 	[%rd8], %r78;
$L__BB1_6:
	ret;

}
	// .globl	_Z18benchmark_constantI4int4EvPii
.visible .entry _Z18benchmark_constantI4int4EvPii(
	.param .u64 .ptr .align 1 _Z18benchmark_constantI4int4EvPii_param_0,
	.param .u32 _Z18benchmark_constantI4int4EvPii_param_1
)
{
	.reg .pred 	%p<4>;
	.reg .b32 	%r<159>;
	.reg .b64 	%rd<10>;

	ld.param.u64 	%rd4, [_Z18benchmark_constantI4int4EvPii_param_0];
	mov.b32 	%r149, 0;
	mov.u64 	%rd6, constant_data;
	mov.u32 	%r155, %r149;
	mov.u32 	%r156, %r149;
	mov.u32 	%r157, %r149;
	mov.u32 	%r158, %r149;
$L__BB2_1:
	mul.wide.u32 	%rd5, %r149, 16;
	add.s64 	%rd7, %rd6, %rd5;
	add.s64 	%rd9, %rd7, 512;
	mov.b32 	%r154, 0;
$L__BB2_2:
	ld.const.v4.u32 	{%r19, %r20, %r21, %r22}, [%rd9+-512];
	add.s32 	%r23, %r19, %r155;
	add.s32 	%r24, %r20, %r156;
	add.s32 	%r25, %r21, %r157;
	add.s32 	%r26, %r22, %r158;
	ld.const.v4.u32 	{%r27, %r28, %r29, %r30}, [%rd9+-448];
	add.s32 	%r31, %r27, %r23;
	add.s32 	%r32, %r28, %r24;
	add.s32 	%r33, %r29, %r25;
	add.s32 	%r34, %r30, %r26;
	ld.const.v4.u32 	{%r35, %r36, %r37, %r38}, [%rd9+-384];
	add.s32 	%r39, %r35, %r31;
	add.s32 	%r40, %r36, %r32;
	add.s32 	%r41, %r37, %r33;
	add.s32 	%r42, %r38, %r34;
	ld.const.v4.u32 	{%r43, %r44, %r45, %r46}, [%rd9+-320];
	add.s32 	%r47, %r43, %r39;
	add.s32 	%r48, %r44, %r40;
	add.s32 	%r49, %r45, %r41;
	add.s32 	%r50, %r46, %r42;
	ld.const.v4.u32 	{%r51, %r52, %r53, %r54}, [%rd9+-256];
	add.s32 	%r55, %r51, %r47;
	add.s32 	%r56, %r52, %r48;
	add.s32 	%r57, %r53, %r49;
	add.s32 	%r58, %r54, %r50;
	ld.const.v4.u32 	{%r59, %r60, %r61, %r62}, [%rd9+-192];
	add.s32 	%r63, %r59, %r55;
	add.s32 	%r64, %r60, %r56;
	add.s32 	%r65, %r61, %r57;
	add.s32 	%r66, %r62, %r58;
	ld.const.v4.u32 	{%r67, %r68, %r69, %r70}, [%rd9+-128];
	add.s32 	%r71, %r67, %r63;
	add.s32 	%r72, %r68, %r64;
	add.s32 	%r73, %r69, %r65;
	add.s32 	%r74, %r70, %r66;
	ld.const.v4.u32 	{%r75, %r76, %r77, %r78}, [%rd9+-64];
	add.s32 	%r79, %r75, %r71;
	add.s32 	%r80, %r76, %r72;
	add.s32 	%r81, %r77, %r73;
	add.s32 	%r82, %r78, %r74;
	ld.const.v4.u32 	{%r83, %r84, %r85, %r86}, [%rd9];
	add.s32 	%r87, %r83, %r79;
	add.s32 	%r88, %r84, %r80;
	add.s32 	%r89, %r85, %r81;
	add.s32 	%r90, %r86, %r82;
	ld.const.v4.u32 	{%r91, %r92, %r93, %r94}, [%rd9+64];
	add.s32 	%r95, %r91, %r87;
	add.s32 	%r96, %r92, %r88;
	add.s32 	%r97, %r93, %r89;
	add.s32 	%r98, %r94, %r90;
	ld.const.v4.u32 	{%r99, %r100, %r101, %r102}, [%rd9+128];
	add.s32 	%r103, %r99, %r95;
	add.s32 	%r104, %r100, %r96;
	add.s32 	%r105, %r101, %r97;
	add.s32 	%r106, %r102, %r98;
	ld.const.v4.u32 	{%r107, %r108, %r109, %r110}, [%rd9+192];
	add.s32 	%r111, %r107, %r103;
	add.s32 	%r112, %r108, %r104;
	add.s32 	%r113, %r109, %r105;
	add.s32 	%r114, %r110, %r106;
	ld.const.v4.u32 	{%r115, %r116, %r117, %r118}, [%rd9+256];
	add.s32 	%r119, %r115, %r111;
	add.s32 	%r120, %r116, %r112;
	add.s32 	%r121, %r117, %r113;
	add.s32 	%r122, %r118, %r114;
	ld.const.v4.u32 	{%r123, %r124, %r125, %r126}, [%rd9+320];
	add.s32 	%r127, %r123, %r119;
	add.s32 	%r128, %r124, %r120;
	add.s32 	%r129, %r125, %r121;
	add.s32 	%r130, %r126, %r122;
	ld.const.v4.u32 	{%r131, %r132, %r133, %r134}, [%rd9+384];
	add.s32 	%r135, %r131, %r127;
	add.s32 	%r136, %r132, %r128;
	add.s32 	%r137, %r133, %r129;
	add.s32 	%r138, %r134, %r130;
	ld.const.v4.u32 	{%r139, %r140, %r141, %r142}, [%rd9+448];
	add.s32 	%r155, %r139, %r135;
	add.s32 	%r156, %r140, %r136;
	add.s32 	%r157, %r141, %r137;
	add.s32 	%r158, %r142, %r138;
	add.s32 	%r15, %r154, 64;
	add.s64 	%rd9, %rd9, 1024;
	setp.lt.u32 	%p1, %r154, 192;
	mov.u32 	%r154, %r15;
	@%p1 bra 	$L__BB2_2;
	add.s32 	%r149, %r149, 1;
	setp.ne.s32 	%p2, %r149, 4;
	@%p2 bra 	$L__BB2_1;
	mov.u32 	%r143, %tid.x;
	mov.u32 	%r144, %ctaid.x;
	or.b32  	%r145, %r143, %r144;
	setp.ne.s32 	%p3, %r145, 0;
	@%p3 bra 	$L__BB2_6;
	add.s32 	%r146, %r157, %r158;
	add.s32 	%r147, %r146, %r156;
	add.s32 	%r148, %r147, %r155;
	cvta.to.global.u64 	%rd8, %rd4;
	st.global.u32 	[%rd8], %r148;
$L__BB2_6:
	ret;

}


// ===== COMPILED SASS (sm_100) =====

	.target	sm_100

	.elftype	@"ET_EXEC"


//--------------------- .note.nv.tkinfo           --------------------------
	.section	.note.nv.tkinfo,"",@"SHT_NOTE"
	.sectionflags	@"SHF_NOTE_NV_TKINFO"
	.tkinfo
        /*0018*/ 	.word	0x00000002
        /*0030*/ 	.string	""
        /*0030*/ 	.string	"ptxas"
        /*0030*/ 	.string	"Cuda compilation tools, release 13.0, V13.0.88"
        /*0030*/ 	.string	"Build cuda_13.0.r13.0/compiler.36424714_0"
        /*0030*/ 	.string	"-arch sm_100 -m 64 "



//--------------------- .note.nv.cuinfo           --------------------------
	.section	.note.nv.cuinfo,"",@"SHT_NOTE"
	.sectionflags	@"SHF_NOTE_NV_CUINFO"
        /*0018*/ 	.short	0x0002
        /*001a*/ 	.short	0x0064
        /*001c*/ 	.short	0x0082
	.zero		2


//--------------------- .nv.info                  --------------------------
	.section	.nv.info,"",@"SHT_CUDA_INFO"
	.align	4


	//----- nvinfo : EIATTR_REGCOUNT
	.align		4
        /*0000*/ 	.byte	0x04, 0x2f
        /*0002*/ 	.short	(.L_2 - .L_1)
	.align		4
.L_1:
        /*0004*/ 	.word	index@(_Z18benchmark_constantIiEvPii)
        /*0008*/ 	.word	0x00000012


	//----- nvinfo : EIATTR_FRAME_SIZE
	.align		4
.L_2:
        /*000c*/ 	.byte	0x04, 0x11
        /*000e*/ 	.short	(.L_4 - .L_3)
	.align		4
.L_3:
        /*0010*/ 	.word	index@(_Z18benchmark_constantIiEvPii)
        /*0014*/ 	.word	0x00000000


	//----- nvinfo : EIATTR_REGCOUNT
	.align		4
.L_4:
        /*0018*/ 	.byte	0x04, 0x2f
        /*001a*/ 	.short	(.L_6 - .L_5)
	.align		4
.L_5:
        /*001c*/ 	.word	index@(_Z18benchmark_constantI4int2EvPii)
        /*0020*/ 	.word	0x0000001e


	//----- nvinfo : EIATTR_FRAME_SIZE
	.align		4
.L_6:
        /*0024*/ 	.byte	0x04, 0x11
        /*0026*/ 	.short	(.L_8 - .L_7)
	.align		4
.L_7:
        /*0028*/ 	.word	index@(_Z18benchmark_constantI4int2EvPii)
        /*002c*/ 	.word	0x00000000


	//----- nvinfo : EIATTR_REGCOUNT
	.align		4
.L_8:
        /*0030*/ 	.byte	0x04, 0x2f
        /*0032*/ 	.short	(.L_10 - .L_9)
	.align		4
.L_9:
        /*0034*/ 	.word	index@(_Z18benchmark_constantI4int4EvPii)
        /*0038*/ 	.word	0x0000001e


	//----- nvinfo : EIATTR_FRAME_SIZE
	.align		4
.L_10:
        /*003c*/ 	.byte	0x04, 0x11
        /*003e*/ 	.short	(.L_12 - .L_11)
	.align		4
.L_11:
        /*0040*/ 	.word	index@(_Z18benchmark_constantI4int4EvPii)
        /*0044*/ 	.word	0x00000000


	//----- nvinfo : EIATTR_MIN_STACK_SIZE
	.align		4
.L_12:
        /*0048*/ 	.byte	0x04, 0x12
        /*004a*/ 	.short	(.L_14 - .L_13)
	.align		4
.L_13:
        /*004c*/ 	.word	index@(_Z18benchmark_constantI4int4EvPii)
        /*0050*/ 	.word	0x00000000


	//----- nvinfo : EIATTR_MIN_STACK_SIZE
	.align		4
.L_14:
        /*0054*/ 	.byte	0x04, 0x12
        /*0056*/ 	.short	(.L_16 - .L_15)
	.align		4
.L_15:
        /*0058*/ 	.word	index@(_Z18benchmark_constantI4int2EvPii)
        /*005c*/ 	.word	0x00000000


	//----- nvinfo : EIATTR_MIN_STACK_SIZE
	.align		4
.L_16:
        /*0060*/ 	.byte	0x04, 0x12
        /*0062*/ 	.short	(.L_18 - .L_17)
	.align		4
.L_17:
        /*0064*/ 	.word	index@(_Z18benchmark_constantIiEvPii)
        /*0068*/ 	.word	0x00000000
.L_18:


//--------------------- .nv.compat                --------------------------
	.section	.nv.compat,"",@"SHT_CUDA_COMPAT_INFO"
	.align	4
        /*0000*/ 	.byte	0x02, 0x09, 0x00, 0x00, 0x02, 0x02, 0x01, 0x00, 0x02, 0x05, 0x05, 0x00, 0x03, 0x07, 0x01, 0x01
        /*0010*/ 	.byte	0x02, 0x03, 0x00, 0x00, 0x02, 0x06, 0x01, 0x00, 0x04, 0x0b, 0x08, 0x00, 0x09, 0x00, 0x00, 0x00
        /*0020*/ 	.byte	0x00, 0x00, 0x00, 0x00


//--------------------- .nv.info._Z18benchmark_constantI4int4EvPii --------------------------
	.section	.nv.info._Z18benchmark_constantI4int4EvPii,"",@"SHT_CUDA_INFO"
	.sectionflags	@""
	.align	4


	//----- nvinfo : EIATTR_CUDA_API_VERSION
	.align		4
        /*0000*/ 	.byte	0x04, 0x37
        /*0002*/ 	.short	(.L_20 - .L_19)
.L_19:
        /*0004*/ 	.word	0x00000082


	//----- nvinfo : EIATTR_KPARAM_INFO
	.align		4
.L_20:
        /*0008*/ 	.byte	0x04, 0x17
        /*000a*/ 	.short	(.L_22 - .L_21)
.L_21:
        /*000c*/ 	.word	0x00000000
        /*0010*/ 	.short	0x0001
        /*0012*/ 	.short	0x0008
        /*0014*/ 	.byte	0x00, 0xf0, 0x11, 0x00


	//----- nvinfo : EIATTR_KPARAM_INFO
	.align		4
.L_22:
        /*0018*/ 	.byte	0x04, 0x17
        /*001a*/ 	.short	(.L_24 - .L_23)
.L_23:
        /*001c*/ 	.word	0x00000000
        /*0020*/ 	.short	0x0000
        /*0022*/ 	.short	0x0000
        /*0024*/ 	.byte	0x00, 0xf5, 0x21, 0x00


	//----- nvinfo : EIATTR_SPARSE_MMA_MASK
	.align		4
.L_24:
        /*0028*/ 	.byte	0x03, 0x50
        /*002a*/ 	.short	0x0000


	//----- nvinfo : EIATTR_MAXREG_COUNT
	.align		4
        /*002c*/ 	.byte	0x03, 0x1b
        /*002e*/ 	.short	0x00ff


	//----- nvinfo : EIATTR_MERCURY_ISA_VERSION
	.align		4
        /*0030*/ 	.byte	0x03, 0x5f
        /*0032*/ 	.short	0x0101


	//----- nvinfo : EIATTR_VRC_CTA_INIT_COUNT
	.align		4
        /*0034*/ 	.byte	0x02, 0x4a
	.zero		1
	.zero		1


	//----- nvinfo : EIATTR_EXIT_INSTR_OFFSETS
	.align		4
        /*0038*/ 	.byte	0x04, 0x1c
        /*003a*/ 	.short	(.L_26 - .L_25)


	//   ....[0]....
.L_25:
        /*003c*/ 	.word	0x00000640


	//   ....[1]....
        /*0040*/ 	.word	0x000006a0


	//----- nvinfo : EIATTR_CBANK_PARAM_SIZE
	.align		4
.L_26:
        /*0044*/ 	.byte	0x03, 0x19
        /*0046*/ 	.short	0x000c


	//----- nvinfo : EIATTR_PARAM_CBANK
	.align		4
        /*0048*/ 	.byte	0x04, 0x0a
        /*004a*/ 	.short	(.L_28 - .L_27)
	.align		4
.L_27:
        /*004c*/ 	.word	index@(.nv.constant0._Z18benchmark_constantI4int4EvPii)
        /*0050*/ 	.short	0x0380
        /*0052*/ 	.short	0x000c


	//----- nvinfo : EIATTR_SW_WAR
	.align		4
.L_28:
        /*0054*/ 	.byte	0x04, 0x36
        /*0056*/ 	.short	(.L_30 - .L_29)
.L_29:
        /*0058*/ 	.word	0x00000008
.L_30:


//--------------------- .nv.info._Z18benchmark_constantI4int2EvPii --------------------------
	.section	.nv.info._Z18benchmark_constantI4int2EvPii,"",@"SHT_CUDA_INFO"
	.sectionflags	@""
	.align	4


	//----- nvinfo : EIATTR_CUDA_API_VERSION
	.align		4
        /*0000*/ 	.byte	0x04, 0x37
        /*0002*/ 	.short	(.L_32 - .L_31)
.L_31:
        /*0004*/ 	.word	0x00000082


	//----- nvinfo : EIATTR_KPARAM_INFO
	.align		4
.L_32:
        /*0008*/ 	.byte	0x04, 0x17
        /*000a*/ 	.short	(.L_34 - .L_33)
.L_33:
        /*000c*/ 	.word	0x00000000
        /*0010*/ 	.short	0x0001
        /*0012*/ 	.short	0x0008
        /*0014*/ 	.byte	0x00, 0xf0, 0x11, 0x00


	//----- nvinfo : EIATTR_KPARAM_INFO
	.align		4
.L_34:
        /*0018*/ 	.byte	0x04, 0x17
        /*001a*/ 	.short	(.L_36 - .L_35)
.L_35:
        /*001c*/ 	.word	0x00000000
        /*0020*/ 	.short	0x0000
        /*0022*/ 	.short	0x0000
        /*0024*/ 	.byte	0x00, 0xf5, 0x21, 0x00


	//----- nvinfo : EIATTR_SPARSE_MMA_MASK
	.align		4
.L_36:
        /*0028*/ 	.byte	0x03, 0x50
        /*002a*/ 	.short	0x0000


	//----- nvinfo : EIATTR_MAXREG_COUNT
	.align		4
        /*002c*/ 	.byte	0x03, 0x1b
        /*002e*/ 	.short	0x00ff


	//----- nvinfo : EIATTR_MERCURY_ISA_VERSION
	.align		4
        /*0030*/ 	.byte	0x03, 0x5f
        /*0032*/ 	.short	0x0101


	//----- nvinfo : EIATTR_VRC_CTA_INIT_COUNT
	.align		4
        /*0034*/ 	.byte	0x02, 0x4a
	.zero		1
	.zero		1


	//----- nvinfo : EIATTR_EXIT_INSTR_OFFSETS
	.align		4
        /*0038*/ 	.byte	0x04, 0x1c
        /*003a*/ 	.short	(.L_38 - .L_37)


	//   ....[0]....
.L_37:
        /*003c*/ 	.word	0x00000320


	//   ....[1]....
        /*0040*/ 	.word	0x00000370


	//----- nvinfo : EIATTR_CBANK_PARAM_SIZE
	.align		4
.L_38:
        /*0044*/ 	.byte	0x03, 0x19
        /*0046*/ 	.short	0x000c


	//----- nvinfo : EIATTR_PARAM_CBANK
	.align		4
        /*0048*/ 	.byte	0x04, 0x0a
        /*004a*/ 	.short	(.L_40 - .L_39)
	.align		4
.L_39:
        /*004c*/ 	.word	index@(.nv.constant0._Z18benchmark_constantI4int2EvPii)
        /*0050*/ 	.short	0x0380
        /*0052*/ 	.short	0x000c


	//----- nvinfo : EIATTR_SW_WAR
	.align		4
.L_40:
        /*0054*/ 	.byte	0x04, 0x36
        /*0056*/ 	.short	(.L_42 - .L_41)
.L_41:
        /*0058*/ 	.word	0x00000008
.L_42:


//--------------------- .nv.info._Z18benchmark_constantIiEvPii --------------------------
	.section	.nv.info._Z18benchmark_constantIiEvPii,"",@"SHT_CUDA_INFO"
	.sectionflags	@""
	.align	4


	//----- nvinfo : EIATTR_CUDA_API_VERSION
	.align		4
        /*0000*/ 	.byte	0x04, 0x37
        /*0002*/ 	.short	(.L_44 - .L_43)
.L_43:
        /*0004*/ 	.word	0x00000082


	//----- nvinfo : EIATTR_KPARAM_INFO
	.align		4
.L_44:
        /*0008*/ 	.byte	0x04, 0x17
        /*000a*/ 	.short	(.L_46 - .L_45)
.L_45:
        /*000c*/ 	.word	0x00000000
        /*0010*/ 	.short	0x0001
        /*0012*/ 	.short	0x0008
        /*0014*/ 	.byte	0x00, 0xf0, 0x11, 0x00


	//----- nvinfo : EIATTR_KPARAM_INFO
	.align		4
.L_46:
        /*0018*/ 	.byte	0x04, 0x17
        /*001a*/ 	.short	(.L_48 - .L_47)
.L_47:
        /*001c*/ 	.word	0x00000000
        /*0020*/ 	.short	0x0000
        /*0022*/ 	.short	0x0000
        /*0024*/ 	.byte	0x00, 0xf5, 0x21, 0x00


	//----- nvinfo : EIATTR_SPARSE_MMA_MASK
	.align		4
.L_48:
        /*0028*/ 	.byte	0x03, 0x50
        /*002a*/ 	.short	0x0000


	//----- nvinfo : EIATTR_MAXREG_COUNT
	.align		4
        /*002c*/ 	.byte	0x03, 0x1b
        /*002e*/ 	.short	0x00ff


	//----- nvinfo : EIATTR_MERCURY_ISA_VERSION
	.align		4
        /*0030*/ 	.byte	0x03, 0x5f
        /*0032*/ 	.short	0x0101


	//----- nvinfo : EIATTR_VRC_CTA_INIT_COUNT
	.align		4
        /*0034*/ 	.byte	0x02, 0x4a
	.zero		1
	.zero		1


	//----- nvinfo : EIATTR_EXIT_INSTR_OFFSETS
	.align		4
        /*0038*/ 	.byte	0x04, 0x1c
        /*003a*/ 	.short	(.L_50 - .L_49)


	//   ....[0]....
.L_49:
        /*003c*/ 	.word	0x00000420


	//   ....[1]....
        /*0040*/ 	.word	0x00000460


	//----- nvinfo : EIATTR_CBANK_PARAM_SIZE
	.align		4
.L_50:
        /*0044*/ 	.byte	0x03, 0x19
        /*0046*/ 	.short	0x000c


	//----- nvinfo : EIATTR_PARAM_CBANK
	.align		4
        /*0048*/ 	.byte	0x04, 0x0a
        /*004a*/ 	.short	(.L_52 - .L_51)
	.align		4
.L_51:
        /*004c*/ 	.word	index@(.nv.constant0._Z18benchmark_constantIiEvPii)
        /*0050*/ 	.short	0x0380
        /*0052*/ 	.short	0x000c


	//----- nvinfo : EIATTR_SW_WAR
	.align		4
.L_52:
        /*0054*/ 	.byte	0x04, 0x36
        /*0056*/ 	.short	(.L_54 - .L_53)
.L_53:
        /*0058*/ 	.word	0x00000008
.L_54:


//--------------------- .nv.callgraph             --------------------------
	.section	.nv.callgraph,"",@"SHT_CUDA_CALLGRAPH"
	.align	4
	.sectionentsize	8
	.align		4
        /*0000*/ 	.word	0x00000000
	.align		4
        /*0004*/ 	.word	0xffffffff
	.align		4
        /*0008*/ 	.word	0x00000000
	.align		4
        /*000c*/ 	.word	0xfffffffe
	.align		4
        /*0010*/ 	.word	0x00000000
	.align		4
        /*0014*/ 	.word	0xfffffffd
	.align		4
        /*0018*/ 	.word	0x00000000
	.align		4
        /*001c*/ 	.word	0xfffffffc


//--------------------- .nv.constant3             --------------------------
	.section	.nv.constant3,"a",@progbits
	.align	4
.nv.constant3:
	.type		constant_data,@object
	.size		constant_data,(.L_0 - constant_data)
constant_data:
	.zero		4096
.L_0:


//--------------------- .text._Z18benchmark_constantI4int4EvPii --------------------------
	.section	.text._Z18benchmark_constantI4int4EvPii,"ax",@progbits
	.align	128
        .global         _Z18benchmark_constantI4int4EvPii
        .type           _Z18benchmark_constantI4int4EvPii,@function
        .size           _Z18benchmark_constantI4int4EvPii,(.L_x_9 - _Z18benchmark_constantI4int4EvPii)
        .other          _Z18benchmark_constantI4int4EvPii,@"STO_CUDA_ENTRY STV_DEFAULT"
_Z18benchmark_constantI4int4EvPii:
.text._Z18benchmark_constantI4int4EvPii:
[----:B------:R-:W-:Y:S01]  /*0000*/  LDC R1, c[0x0][0x37c] ;  /* 0x0000df00ff017b82 */ /* 0x000fe20000000800 */
[----:B------:R-:W-:Y:S01]  /*0010*/  IMAD.MOV.U32 R5, RZ, RZ, RZ ;  /* 0x000000ffff057224 */ /* 0x000fe200078e00ff */
[----:B------:R-:W-:Y:S01]  /*0020*/  UMOV UR4, URZ ;  /* 0x000000ff00047c82 */ /* 0x000fe20008000000 */
[----:B------:R-:W-:Y:S01]  /*0030*/  IMAD.MOV.U32 R0, RZ, RZ, RZ ;  /* 0x000000ffff007224 */ /* 0x000fe200078e00ff */
[----:B------:R-:W-:Y:S01]  /*0040*/  UMOV UR5, URZ ;  /* 0x000000ff00057c82 */ /* 0x000fe20008000000 */
[----:B------:R-:W-:-:S05]  /*0050*/  UMOV UR6, URZ ;  /* 0x000000ff00067c82 */ /* 0x000fca0008000000 */
.L_x_1:
[----:B------:R-:W-:Y:S01]  /*0060*/  UMOV UR30, 0x200 ;  /* 0x00000200001e7882 */ /* 0x000fe20000000000 */
[----:B------:R-:W-:Y:S01]  /*0070*/  UMOV UR7, URZ ;  /* 0x000000ff00077c82 */ /* 0x000fe20008000000 */
[----:B------:R-:W-:Y:S02]  /*0080*/  UIMAD UR30, UR4, 0x10, UR30 ;  /* 0x00000010041e78a4 */ /* 0x000fe4000f8e021e */
[----:B------:R-:W-:-:S04]  /*0090*/  UIADD3 UR4, UPT, UPT, UR4, 0x1, URZ ;  /* 0x0000000104047890 */ /* 0x000fc8000fffe0ff */
[----:B------:R-:W-:-:S11]  /*00a0*/  UISETP.NE.AND UP1, UPT, UR4, 0x4, UPT ;  /* 0x000000040400788c */ /* 0x000fd6000bf25270 */
.L_x_0:
[----:B------:R-:W-:Y:S01]  /*00b0*/  IMAD.U32 R6, RZ, RZ, UR30 ;  /* 0x0000001eff067e24 */ /* 0x000fe2000f8e00ff */
[----:B------:R-:W0:Y:S01]  /*00c0*/  LDCU.64 UR8, c[0x3][UR30+-0x200] ;  /* 0x00ffc0001e0877ac */ /* 0x000e220008000a00 */
[----:B------:R-:W-:Y:S01]  /*00d0*/  IMAD.U32 R8, RZ, RZ, UR30 ;  /* 0x0000001eff087e24 */ /* 0x000fe2000f8e00ff */
[----:B------:R-:W-:Y:S01]  /*00e0*/  MOV R22, UR30 ;  /* 0x0000001e00167c02 */ /* 0x000fe20008000f00 */
[----:B------:R-:W-:Y:S01]  /*00f0*/  IMAD.U32 R18, RZ, RZ, UR30 ;  /* 0x0000001eff127e24 */ /* 0x000fe2000f8e00ff */
[----:B------:R-:W0:Y:S01]  /*0100*/  LDCU.64 UR10, c[0x3][UR30+-0x1c0] ;  /* 0x00ffc8001e0a77ac */ /* 0x000e220008000a00 */
[----:B------:R-:W1:Y:S01]  /*0110*/  LDC.64 R6, c[0x3][R6+-0x1f8] ;  /* 0x00ff820006067b82 */ /* 0x000e620000000a00 */
[----:B------:R-:W-:Y:S02]  /*0120*/  IMAD.U32 R20, RZ, RZ, UR30 ;  /* 0x0000001eff147e24 */ /* 0x000fe4000f8e00ff */
[----:B------:R-:W-:Y:S01]  /*0130*/  IMAD.U32 R2, RZ, RZ, UR30 ;  /* 0x0000001eff027e24 */ /* 0x000fe2000f8e00ff */
[----:B------:R-:W2:Y:S01]  /*0140*/  LDCU.64 UR12, c[0x3][UR30+-0x180] ;  /* 0x00ffd0001e0c77ac */ /* 0x000ea20008000a00 */
[----:B------:R-:W-:-:S02]  /*0150*/  IMAD.U32 R4, RZ, RZ, UR30 ;  /* 0x0000001eff047e24 */ /* 0x000fc4000f8e00ff */
[----:B------:R-:W-:Y:S01]  /*0160*/  IMAD.U32 R10, RZ, RZ, UR30 ;  /* 0x0000001eff0a7e24 */ /* 0x000fe2000f8e00ff */
[----:B------:R-:W1:Y:S01]  /*0170*/  LDC.64 R8, c[0x3][R8+-0x1b8] ;  /* 0x00ff920008087b82 */ /* 0x000e620000000a00 */
[----:B------:R-:W-:Y:S01]  /*0180*/  IMAD.U32 R12, RZ, RZ, UR30 ;  /* 0x0000001eff0c7e24 */ /* 0x000fe2000f8e00ff */
[----:B------:R-:W2:Y:S01]  /*0190*/  LDCU.64 UR14, c[0x3][UR30+-0x140] ;  /* 0x00ffd8001e0e77ac */ /* 0x000ea20008000a00 */
[----:B------:R-:W-:Y:S02]  /*01a0*/  IMAD.U32 R14, RZ, RZ, UR30 ;  /* 0x0000001eff0e7e24 */ /* 0x000fe4000f8e00ff */
[----:B------:R-:W-:Y:S01]  /*01b0*/  IMAD.U32 R16, RZ, RZ, UR30 ;  /* 0x0000001eff107e24 */ /* 0x000fe2000f8e00ff */
[----:B------:R-:W3:Y:S01]  /*01c0*/  LDCU.64 UR16, c[0x3][UR30+-0xc0] ;  /* 0x00ffe8001e1077ac */ /* 0x000ee20008000a00 */
[----:B------:R-:W-:Y:S01]  /*01d0*/  IMAD.U32 R24, RZ, RZ, UR30 ;  /* 0x0000001eff187e24 */ /* 0x000fe2000f8e00ff */
[----:B------:R-:W4:Y:S01]  /*01e0*/  LDC.64 R18, c[0x3][R18+-0x178] ;  /* 0x00ffa20012127b82 */ /* 0x000f220000000a00 */
[----:B0-----:R-:W-:-:S02]  /*01f0*/  UIADD3 UR8, UPT, UPT, UR10, UR8, UR5 ;  /* 0x000000080a087290 */ /* 0x001fc4000fffe005 */
[----:B------:R-:W-:Y:S01]  /*0200*/  UIADD3 UR9, UPT, UPT, UR11, UR9, UR6 ;  /* 0x000000090b097290 */ /* 0x000fe2000fffe006 */
[----:B------:R-:W3:Y:S04]  /*0210*/  LDCU.64 UR10, c[0x3][UR30+-0x100] ;  /* 0x00ffe0001e0a77ac */ /* 0x000ee80008000a00 */
[----:B------:R-:W4:Y:S01]  /*0220*/  LDC.64 R20, c[0x3][R20+-0x138] ;  /* 0x00ffb20014147b82 */ /* 0x000f220000000a00 */
[----:B------:R-:W0:Y:S01]  /*0230*/  LDCU.64 UR18, c[0x3][UR30+0x80] ;  /* 0x00c010001e1277ac */ /* 0x000e220008000a00 */
[----:B--2---:R-:W-:-:S06]  /*0240*/  UIADD3 UR8, UPT, UPT, UR14, UR12, UR8 ;  /* 0x0000000c0e087290 */ /* 0x004fcc000fffe008 */
[----:B------:R-:W2:Y:S01]  /*0250*/  LDC.64 R2, c[0x3][R2+-0xf8] ;  /* 0x00ffc20002027b82 */ /* 0x000ea20000000a00 */
[----:B------:R-:W-:Y:S01]  /*0260*/  UIADD3 UR9, UPT, UPT, UR15, UR13, UR9 ;  /* 0x0000000d0f097290 */ /* 0x000fe2000fffe009 */
[----:B------:R-:W5:Y:S01]  /*0270*/  LDCU.64 UR12, c[0x3][UR30+-0x40] ;  /* 0x00fff8001e0c77ac */ /* 0x000f620008000a00 */
[----:B------:R-:W0:Y:S05]  /*0280*/  LDCU.64 UR14, c[0x3][UR30] ;  /* 0x00c000001e0e77ac */ /* 0x000e2a0008000a00 */
[----:B------:R-:W2:Y:S01]  /*0290*/  LDC.64 R10, c[0x3][R10+0x8] ;  /* 0x00c002000a0a7b82 */ /* 0x000ea20000000a00 */
[----:B---3--:R-:W-:Y:S02]  /*02a0*/  UIADD3 UR8, UPT, UPT, UR16, UR10, UR8 ;  /* 0x0000000a10087290 */ /* 0x008fe4000fffe008 */
[----:B------:R-:W-:Y:S01]  /*02b0*/  UIADD3 UR9, UPT, UPT, UR17, UR11, UR9 ;  /* 0x0000000b11097290 */ /* 0x000fe2000fffe009 */
[----:B------:R-:W5:Y:S04]  /*02c0*/  LDCU.64 UR10, c[0x3][UR30+-0x80] ;  /* 0x00fff0001e0a77ac */ /* 0x000f680008000a00 */
[----:B------:R-:W3:Y:S01]  /*02d0*/  LDC.64 R12, c[0x3][R12+0x48] ;  /* 0x00c012000c0c7b82 */ /* 0x000ee20000000a00 */
[----:B------:R-:W0:Y:S01]  /*02e0*/  LDCU.64 UR16, c[0x3][UR30+0x40] ;  /* 0x00c008001e1077ac */ /* 0x000e220008000a00 */
[----:B------:R-:W0:Y:S01]  /*02f0*/  LDCU.64 UR20, c[0x3][UR30+0xc0] ;  /* 0x00c018001e1477ac */ /* 0x000e220008000a00 */
[----:B-1----:R-:W-:Y:S01]  /*0300*/  IADD3 R27, PT, PT, R8, R6, R5 ;  /* 0x00000006081b7210 */ /* 0x002fe20007ffe005 */
[----:B------:R-:W-:Y:S01]  /*0310*/  IMAD.U32 R6, RZ, RZ, UR30 ;  /* 0x0000001eff067e24 */ /* 0x000fe2000f8e00ff */
[----:B------:R-:W-:-:S03]  /*0320*/  MOV R8, UR30 ;  /* 0x0000001e00087c02 */ /* 0x000fc60008000f00 */
[----:B------:R-:W2:Y:S01]  /*0330*/  LDC.64 R4, c[0x3][R4+-0xb8] ;  /* 0x00ffd20004047b82 */ /* 0x000ea20000000a00 */
[----:B------:R-:W-:Y:S01]  /*0340*/  IADD3 R0, PT, PT, R9, R7, R0 ;  /* 0x0000000709007210 */ /* 0x000fe20007ffe000 */
[----:B------:R-:W1:Y:S01]  /*0350*/  LDCU.64 UR22, c[0x3][UR30+0x100] ;  /* 0x00c020001e1677ac */ /* 0x000e620008000a00 */
[----:B------:R-:W1:Y:S05]  /*0360*/  LDCU.64 UR24, c[0x3][UR30+0x140] ;  /* 0x00c028001e1877ac */ /* 0x000e6a0008000a00 */
[----:B------:R-:W3:Y:S01]  /*0370*/  LDC.64 R6, c[0x3][R6+-0x78] ;  /* 0x00ffe20006067b82 */ /* 0x000ee20000000a00 */
[----:B------:R-:W1:Y:S01]  /*0380*/  LDCU.64 UR26, c[0x3][UR30+0x180] ;  /* 0x00c030001e1a77ac */ /* 0x000e620008000a00 */
[----:B----4-:R-:W-:Y:S01]  /*0390*/  IADD3 R27, PT, PT, R20, R18, R27 ;  /* 0x00000012141b7210 */ /* 0x010fe20007ffe01b */
[----:B------:R-:W-:Y:S01]  /*03a0*/  IMAD.U32 R18, RZ, RZ, UR30 ;  /* 0x0000001eff127e24 */ /* 0x000fe2000f8e00ff */
[----:B------:R-:W-:-:S04]  /*03b0*/  IADD3 R0, PT, PT, R21, R19, R0 ;  /* 0x0000001315007210 */ /* 0x000fc80007ffe000 */
[----:B------:R-:W3:Y:S01]  /*03c0*/  LDC.64 R8, c[0x3][R8+-0x38] ;  /* 0x00fff20008087b82 */ /* 0x000ee20000000a00 */
[----:B------:R-:W-:Y:S01]  /*03d0*/  IMAD.U32 R20, RZ, RZ, UR30 ;  /* 0x0000001eff147e24 */ /* 0x000fe2000f8e00ff */
[----:B------:R-:W4:Y:S01]  /*03e0*/  LDCU.64 UR28, c[0x3][UR30+0x1c0] ;  /* 0x00c038001e1c77ac */ /* 0x000f220008000a00 */
[----:B-----5:R-:W-:-:S05]  /*03f0*/  UIADD3 UR8, UPT, UPT, UR12, UR10, UR8 ;  /* 0x0000000a0c087290 */ /* 0x020fca000fffe008 */
[----:B------:R-:W5:Y:S01]  /*0400*/  LDC.64 R14, c[0x3][R14+0x88] ;  /* 0x00c022000e0e7b82 */ /* 0x000f620000000a00 */
[----:B------:R-:W-:Y:S02]  /*0410*/  UIADD3 UR9, UPT, UPT, UR13, UR11, UR9 ;  /* 0x0000000b0d097290 */ /* 0x000fe4000fffe009 */
[----:B0-----:R-:W-:Y:S02]  /*0420*/  UIADD3 UR8, UPT, UPT, UR16, UR14, UR8 ;  /* 0x0000000e10087290 */ /* 0x001fe4000fffe008 */
[----:B------:R-:W-:Y:S02]  /*0430*/  UISETP.GE.U32.AND UP0, UPT, UR7, 0xc0, UPT ;  /* 0x000000c00700788c */ /* 0x000fe4000bf06070 */
[----:B------:R-:W-:Y:S01]  /*0440*/  UIADD3 UR8, UPT, UPT, UR20, UR18, UR8 ;  /* 0x0000001214087290 */ /* 0x000fe2000fffe008 */
[----:B------:R-:W5:Y:S01]  /*0450*/  LDC.64 R16, c[0x3][R16+0xc8] ;  /* 0x00c0320010107b82 */ /* 0x000f620000000a00 */
[----:B------:R-:W-:Y:S02]  /*0460*/  UIADD3 UR9, UPT, UPT, UR17, UR15, UR9 ;  /* 0x0000000f11097290 */ /* 0x000fe4000fffe009 */
[----:B-1----:R-:W-:-:S02]  /*0470*/  UIADD3 UR8, UPT, UPT, UR24, UR22, UR8 ;  /* 0x0000001618087290 */ /* 0x002fc4000fffe008 */
[----:B------:R-:W-:Y:S02]  /*0480*/  UIADD3 UR9, UPT, UPT, UR21, UR19, UR9 ;  /* 0x0000001315097290 */ /* 0x000fe4000fffe009 */
[----:B----4-:R-:W-:Y:S01]  /*0490*/  UIADD3 UR5, UPT, UPT, UR28, UR26, UR8 ;  /* 0x0000001a1c057290 */ /* 0x010fe2000fffe008 */
[----:B------:R-:W0:Y:S01]  /*04a0*/  LDC.64 R24, c[0x3][R24+0x108] ;  /* 0x00c0420018187b82 */ /* 0x000e220000000a00 */
[----:B------:R-:W-:Y:S02]  /*04b0*/  UIADD3 UR8, UPT, UPT, UR7, 0x40, URZ ;  /* 0x0000004007087890 */ /* 0x000fe4000fffe0ff */
[----:B------:R-:W-:Y:S02]  /*04c0*/  UIADD3 UR9, UPT, UPT, UR25, UR23, UR9 ;  /* 0x0000001719097290 */ /* 0x000fe4000fffe009 */
[----:B------:R-:W-:Y:S02]  /*04d0*/  UIADD3 UR30, UPT, UPT, UR30, 0x400, URZ ;  /* 0x000004001e1e7890 */ /* 0x000fe4000fffe0ff */
[----:B------:R-:W-:Y:S01]  /*04e0*/  UIADD3 UR6, UPT, UPT, UR29, UR27, UR9 ;  /* 0x0000001b1d067290 */ /* 0x000fe2000fffe009 */
[----:B------:R-:W0:Y:S01]  /*04f0*/  LDC.64 R22, c[0x3][R22+0x148] ;  /* 0x00c0520016167b82 */ /* 0x000e220000000a00 */
[----:B--2---:R-:W-:Y:S01]  /*0500*/  IADD3 R27, PT, PT, R4, R2, R27 ;  /* 0x00000002041b7210 */ /* 0x004fe20007ffe01b */
[----:B------:R-:W-:Y:S01]  /*0510*/  UMOV UR7, UR8 ;  /* 0x0000000800077c82 */ /* 0x000fe20008000000 */
[----:B------:R-:W-:-:S05]  /*0520*/  IADD3 R0, PT, PT, R5, R3, R0 ;  /* 0x0000000305007210 */ /* 0x000fca0007ffe000 */
[----:B------:R-:W1:Y:S08]  /*0530*/  LDC.64 R18, c[0x3][R18+0x188] ;  /* 0x00c0620012127b82 */ /* 0x000e700000000a00 */
[----:B------:R-:W1:Y:S01]  /*0540*/  LDC.64 R20, c[0x3][R20+0x1c8] ;  /* 0x00c0720014147b82 */ /* 0x000e620000000a00 */
[----:B---3--:R-:W-:Y:S02]  /*0550*/  IADD3 R27, PT, PT, R8, R6, R27 ;  /* 0x00000006081b7210 */ /* 0x008fe40007ffe01b */
[----:B------:R-:W-:-:S02]  /*0560*/  IADD3 R0, PT, PT, R9, R7, R0 ;  /* 0x0000000709007210 */ /* 0x000fc40007ffe000 */
[----:B------:R-:W-:Y:S02]  /*0570*/  IADD3 R27, PT, PT, R12, R10, R27 ;  /* 0x0000000a0c1b7210 */ /* 0x000fe40007ffe01b */
[----:B------:R-:W-:Y:S02]  /*0580*/  IADD3 R0, PT, PT, R13, R11, R0 ;  /* 0x0000000b0d007210 */ /* 0x000fe40007ffe000 */
[----:B-----5:R-:W-:Y:S02]  /*0590*/  IADD3 R27, PT, PT, R16, R14, R27 ;  /* 0x0000000e101b7210 */ /* 0x020fe40007ffe01b */
[----:B------:R-:W-:Y:S02]  /*05a0*/  IADD3 R0, PT, PT, R17, R15, R0 ;  /* 0x0000000f11007210 */ /* 0x000fe40007ffe000 */
[----:B0-----:R-:W-:Y:S02]  /*05b0*/  IADD3 R27, PT, PT, R22, R24, R27 ;  /* 0x00000018161b7210 */ /* 0x001fe40007ffe01b */
[----:B------:R-:W-:-:S02]  /*05c0*/  IADD3 R0, PT, PT, R23, R25, R0 ;  /* 0x0000001917007210 */ /* 0x000fc40007ffe000 */
[----:B-1----:R-:W-:Y:S02]  /*05d0*/  IADD3 R5, PT, PT, R20, R18, R27 ;  /* 0x0000001214057210 */ /* 0x002fe40007ffe01b */
[----:B------:R-:W-:Y:S01]  /*05e0*/  IADD3 R0, PT, PT, R21, R19, R0 ;  /* 0x0000001315007210 */ /* 0x000fe20007ffe000 */
[----:B------:R-:W-:Y:S06]  /*05f0*/  BRA.U !UP0, `(.L_x_0) ;  /* 0xfffffff908ac7547 */ /* 0x000fec000b83ffff */
[----:B------:R-:W-:Y:S05]  /*0600*/  BRA.U UP1, `(.L_x_1) ;  /* 0xfffffff901947547 */ /* 0x000fea000b83ffff */
[----:B------:R-:W0:Y:S01]  /*0610*/  S2R R2, SR_TID.X ;  /* 0x0000000000027919 */ /* 0x000e220000002100 */
[----:B------:R-:W0:Y:S02]  /*0620*/  S2UR UR4, SR_CTAID.X ;  /* 0x00000000000479c3 */ /* 0x000e240000002500 */
[----:B0-----:R-:W-:-:S13]  /*0630*/  LOP3.LUT P0, RZ, R2, UR4, RZ, 0xfc, !PT ;  /* 0x0000000402ff7c12 */ /* 0x001fda000f80fcff */
[----:B------:R-:W-:Y:S05]  /*0640*/  @P0 EXIT ;  /* 0x000000000000094d */ /* 0x000fea0003800000 */
[----:B------:R-:W0:Y:S01]  /*0650*/  LDC.64 R2, c[0x0][0x380] ;  /* 0x0000e000ff027b82 */ /* 0x000e220000000a00 */
[----:B------:R-:W0:Y:S01]  /*0660*/  LDCU.64 UR8, c[0x0][0x358] ;  /* 0x00006b00ff0877ac */ /* 0x000e220008000a00 */
[----:B------:R-:W-:-:S05]  /*0670*/  IADD3 R0, PT, PT, R5, UR6, R0 ;  /* 0x0000000605007c10 */ /* 0x000fca000fffe000 */
[----:B------:R-:W-:-:S05]  /*0680*/  VIADD R5, R0, UR5 ;  /* 0x0000000500057c36 */ /* 0x000fca0008000000 */
[----:B0-----:R-:W-:Y:S01]  /*0690*/  STG.E desc[UR8][R2.64], R5 ;  /* 0x0000000502007986 */ /* 0x001fe2000c101908 */
[----:B------:R-:W-:Y:S05]  /*06a0*/  EXIT ;  /* 0x000000000000794d */ /* 0x000fea0003800000 */
.L_x_2:
[----:B------:R-:W-:-:S00]  /*06b0*/  BRA `(.L_x_2) ;  /* 0xfffffffc00fc7947 */ /* 0x000fc0000383ffff */
[----:B------:R-:W-:-:S00]  /*06c0*/  NOP ;  /* 0x0000000000007918 */ /* 0x000fc00000000000 */
        /* <DEDUP_REMOVED lines=11> */
.L_x_9:


//--------------------- .text._Z18benchmark_constantI4int2EvPii --------------------------
	.section	.text._Z18benchmark_constantI4int2EvPii,"ax",@progbits
	.align	128
        .global         _Z18benchmark_constantI4int2EvPii
        .type           _Z18benchmark_constantI4int2EvPii,@function
        .size           _Z18benchmark_constantI4int2EvPii,(.L_x_10 - _Z18benchmark_constantI4int2EvPii)
        .other          _Z18benchmark_constantI4int2EvPii,@"STO_CUDA_ENTRY STV_DEFAULT"
_Z18benchmark_constantI4int2EvPii:
.text._Z18benchmark_constantI4int2EvPii:
[----:B------:R-:W-:Y:S01]  /*0000*/  LDC R1, c[0x0][0x37c] ;  /* 0x0000df00ff017b82 */ /* 0x000fe20000000800 */
[----:B------:R-:W-:Y:S01]  /*0010*/  CS2R R6, SRZ ;  /* 0x0000000000067805 */ /* 0x000fe2000001ff00 */
[----:B------:R-:W-:-:S06]  /*0020*/  UMOV UR4, URZ ;  /* 0x000000ff00047c82 */ /* 0x000fcc0008000000 */
.L_x_4:
[----:B------:R-:W-:Y:S02]  /*0030*/  UMOV UR5, 0x100 ;  /* 0x0000010000057882 */ /* 0x000fe40000000000 */
[----:B------:R-:W-:Y:S02]  /*0040*/  UIMAD UR5, UR4, 0x8, UR5 ;  /* 0x00000008040578a4 */ /* 0x000fe4000f8e0205 */
[----:B------:R-:W-:-:S04]  /*0050*/  UIADD3 UR4, UPT, UPT, UR4, 0x1, URZ ;  /* 0x0000000104047890 */ /* 0x000fc8000fffe0ff */
[----:B------:R-:W-:Y:S01]  /*0060*/  IMAD.U32 R0, RZ, RZ, UR5 ;  /* 0x00000005ff007e24 */ /* 0x000fe2000f8e00ff */
[----:B------:R-:W-:Y:S01]  /*0070*/  UISETP.NE.AND UP1, UPT, UR4, 0x4, UPT ;  /* 0x000000040400788c */ /* 0x000fe2000bf25270 */
[----:B------:R-:W-:-:S10]  /*0080*/  UMOV UR5, URZ ;  /* 0x000000ff00057c82 */ /* 0x000fd40008000000 */
.L_x_3:
[----:B------:R-:W0:Y:S01]  /*0090*/  LDC.64 R8, c[0x3][R0+-0x100] ;  /* 0x00ffc00000087b82 */ /* 0x000e220000000a00 */
[----:B------:R-:W-:Y:S02]  /*00a0*/  UISETP.GE.U32.AND UP0, UPT, UR5, 0x1c0, UPT ;  /* 0x000001c00500788c */ /* 0x000fe4000bf06070 */
[----:B------:R-:W-:-:S05]  /*00b0*/  UIADD3 UR6, UPT, UPT, UR5, 0x40, URZ ;  /* 0x0000004005067890 */ /* 0x000fca000fffe0ff */
[----:B------:R-:W0:Y:S02]  /*00c0*/  LDC.64 R10, c[0x3][R0+-0xe0] ;  /* 0x00ffc800000a7b82 */ /* 0x000e240000000a00 */
[----:B------:R-:W-:-:S06]  /*00d0*/  UMOV UR5, UR6 ;  /* 0x0000000600057c82 */ /* 0x000fcc0008000000 */
[----:B------:R-:W1:Y:S08]  /*00e0*/  LDC.64 R22, c[0x3][R0+-0xc0] ;  /* 0x00ffd00000167b82 */ /* 0x000e700000000a00 */
[----:B------:R-:W1:Y:S08]  /*00f0*/  LDC.64 R24, c[0x3][R0+-0xa0] ;  /* 0x00ffd80000187b82 */ /* 0x000e700000000a00 */
[----:B------:R-:W2:Y:S01]  /*0100*/  LDC.64 R4, c[0x3][R0+-0x80] ;  /* 0x00ffe00000047b82 */ /* 0x000ea20000000a00 */
[----:B0-----:R-:W-:-:S02]  /*0110*/  IADD3 R7, PT, PT, R10, R8, R7 ;  /* 0x000000080a077210 */ /* 0x001fc40007ffe007 */
[----:B------:R-:W-:-:S05]  /*0120*/  IADD3 R26, PT, PT, R11, R9, R6 ;  /* 0x000000090b1a7210 */ /* 0x000fca0007ffe006 */
[----:B------:R-:W2:Y:S08]  /*0130*/  LDC.64 R2, c[0x3][R0+-0x60] ;  /* 0x00ffe80000027b82 */ /* 0x000eb00000000a00 */
[----:B------:R-:W0:Y:S01]  /*0140*/  LDC.64 R20, c[0x3][R0+-0x40] ;  /* 0x00fff00000147b82 */ /* 0x000e220000000a00 */
[----:B-1----:R-:W-:Y:S02]  /*0150*/  IADD3 R27, PT, PT, R24, R22, R7 ;  /* 0x00000016181b7210 */ /* 0x002fe40007ffe007 */
[----:B------:R-:W-:-:S05]  /*0160*/  IADD3 R26, PT, PT, R25, R23, R26 ;  /* 0x00000017191a7210 */ /* 0x000fca0007ffe01a */
[----:B------:R-:W0:Y:S08]  /*0170*/  LDC.64 R18, c[0x3][R0+-0x20] ;  /* 0x00fff80000127b82 */ /* 0x000e300000000a00 */
[----:B------:R-:W1:Y:S01]  /*0180*/  LDC.64 R16, c[0x3][R0] ;  /* 0x00c0000000107b82 */ /* 0x000e620000000a00 */
[----:B--2---:R-:W-:Y:S02]  /*0190*/  IADD3 R27, PT, PT, R2, R4, R27 ;  /* 0x00000004021b7210 */ /* 0x004fe40007ffe01b */
[----:B------:R-:W-:-:S05]  /*01a0*/  IADD3 R26, PT, PT, R3, R5, R26 ;  /* 0x00000005031a7210 */ /* 0x000fca0007ffe01a */
[----:B------:R-:W1:Y:S08]  /*01b0*/  LDC.64 R14, c[0x3][R0+0x20] ;  /* 0x00c00800000e7b82 */ /* 0x000e700000000a00 */
[----:B------:R-:W2:Y:S01]  /*01c0*/  LDC.64 R12, c[0x3][R0+0x40] ;  /* 0x00c01000000c7b82 */ /* 0x000ea20000000a00 */
[----:B0-----:R-:W-:Y:S02]  /*01d0*/  IADD3 R27, PT, PT, R18, R20, R27 ;  /* 0x00000014121b7210 */ /* 0x001fe40007ffe01b */
[----:B------:R-:W-:-:S05]  /*01e0*/  IADD3 R26, PT, PT, R19, R21, R26 ;  /* 0x00000015131a7210 */ /* 0x000fca0007ffe01a */
[----:B------:R-:W2:Y:S08]  /*01f0*/  LDC.64 R10, c[0x3][R0+0x60] ;  /* 0x00c01800000a7b82 */ /* 0x000eb00000000a00 */
[----:B------:R-:W0:Y:S01]  /*0200*/  LDC.64 R8, c[0x3][R0+0x80] ;  /* 0x00c0200000087b82 */ /* 0x000e220000000a00 */
[----:B-1----:R-:W-:Y:S02]  /*0210*/  IADD3 R27, PT, PT, R14, R16, R27 ;  /* 0x000000100e1b7210 */ /* 0x002fe40007ffe01b */
[----:B------:R-:W-:-:S05]  /*0220*/  IADD3 R26, PT, PT, R15, R17, R26 ;  /* 0x000000110f1a7210 */ /* 0x000fca0007ffe01a */
[----:B------:R-:W0:Y:S08]  /*0230*/  LDC.64 R6, c[0x3][R0+0xa0] ;  /* 0x00c0280000067b82 */ /* 0x000e300000000a00 */
[----:B------:R1:W3:Y:S01]  /*0240*/  LDC.64 R22, c[0x3][R0+0xc0] ;  /* 0x00c0300000167b82 */ /* 0x0002e20000000a00 */
[----:B--2---:R-:W-:Y:S02]  /*0250*/  IADD3 R27, PT, PT, R10, R12, R27 ;  /* 0x0000000c0a1b7210 */ /* 0x004fe40007ffe01b */
[----:B------:R-:W-:-:S05]  /*0260*/  IADD3 R26, PT, PT, R11, R13, R26 ;  /* 0x0000000d0b1a7210 */ /* 0x000fca0007ffe01a */
[----:B------:R1:W3:Y:S01]  /*0270*/  LDC.64 R24, c[0x3][R0+0xe0] ;  /* 0x00c0380000187b82 */ /* 0x0002e20000000a00 */
[----:B0-----:R-:W-:Y:S01]  /*0280*/  IADD3 R27, PT, PT, R6, R8, R27 ;  /* 0x00000008061b7210 */ /* 0x001fe20007ffe01b */
[----:B-1----:R-:W-:Y:S01]  /*0290*/  VIADD R0, R0, 0x200 ;  /* 0x0000020000007836 */ /* 0x002fe20000000000 */
[----:B------:R-:W-:Y:S02]  /*02a0*/  IADD3 R26, PT, PT, R7, R9, R26 ;  /* 0x00000009071a7210 */ /* 0x000fe40007ffe01a */
[----:B---3--:R-:W-:Y:S02]  /*02b0*/  IADD3 R7, PT, PT, R24, R22, R27 ;  /* 0x0000001618077210 */ /* 0x008fe40007ffe01b */
        /* <DEDUP_REMOVED lines=9> */
[----:B------:R-:W-:-:S05]  /*0350*/  IMAD.IADD R7, R7, 0x1, R6 ;  /* 0x0000000107077824 */ /* 0x000fca00078e0206 */
[----:B0-----:R-:W-:Y:S01]  /*0360*/  STG.E desc[UR4][R2.64], R7 ;  /* 0x0000000702007986 */ /* 0x001fe2000c101904 */
[----:B------:R-:W-:Y:S05]  /*0370*/  EXIT ;  /* 0x000000000000794d */ /* 0x000fea0003800000 */
.L_x_5:
        /* <DEDUP_REMOVED lines=16> */
.L_x_10:


//--------------------- .text._Z18benchmark_constantIiEvPii --------------------------
	.section	.text._Z18benchmark_constantIiEvPii,"ax",@progbits
	.align	128
        .global         _Z18benchmark_constantIiEvPii
        .type           _Z18benchmark_constantIiEvPii,@function
        .size           _Z18benchmark_constantIiEvPii,(.L_x_11 - _Z18benchmark_constantIiEvPii)
        .other          _Z18benchmark_constantIiEvPii,@"STO_CUDA_ENTRY STV_DEFAULT"
_Z18benchmark_constantIiEvPii:
.text._Z18benchmark_constantIiEvPii:
[----:B------:R-:W-:Y:S01]  /*0000*/  LDC R1, c[0x0][0x37c] ;  /* 0x0000df00ff017b82 */ /* 0x000fe20000000800 */
[----:B------:R-:W-:Y:S01]  /*0010*/  IMAD.MOV.U32 R5, RZ, RZ, RZ ;  /* 0x000000ffff057224 */ /* 0x000fe200078e00ff */
[----:B------:R-:W-:-:S06]  /*0020*/  UMOV UR4, URZ ;  /* 0x000000ff00047c82 */ /* 0x000fcc0008000000 */
.L_x_7:
[----:B------:R-:W-:Y:S02]  /*0030*/  UMOV UR5, 0x100 ;  /* 0x0000010000057882 */ /* 0x000fe40000000000 */
[----:B------:R-:W-:Y:S02]  /*0040*/  UIMAD UR5, UR4, 0x4, UR5 ;  /* 0x00000004040578a4 */ /* 0x000fe4000f8e0205 */
[----:B------:R-:W-:-:S04]  /*0050*/  UIADD3 UR4, UPT, UPT, UR4, 0x1, URZ ;  /* 0x0000000104047890 */ /* 0x000fc8000fffe0ff */
[----:B------:R-:W-:Y:S01]  /*0060*/  IMAD.U32 R0, RZ, RZ, UR5 ;  /* 0x00000005ff007e24 */ /* 0x000fe2000f8e00ff */
[----:B------:R-:W-:Y:S01]  /*0070*/  UISETP.NE.AND UP1, UPT, UR4, 0x4, UPT ;  /* 0x000000040400788c */ /* 0x000fe2000bf25270 */
[----:B------:R-:W-:-:S10]  /*0080*/  UMOV UR5, URZ ;  /* 0x000000ff00057c82 */ /* 0x000fd40008000000 */
.L_x_6:
[----:B------:R-:W0:Y:S01]  /*0090*/  LDC R2, c[0x3][R0+-0x100] ;  /* 0x00ffc00000027b82 */ /* 0x000e220000000800 */
[----:B------:R-:W-:Y:S02]  /*00a0*/  UISETP.GE.U32.AND UP0, UPT, UR5, 0x380, UPT ;  /* 0x000003800500788c */ /* 0x000fe4000bf06070 */
[----:B------:R-:W-:-:S05]  /*00b0*/  UIADD3 UR6, UPT, UPT, UR5, 0x80, URZ ;  /* 0x0000008005067890 */ /* 0x000fca000fffe0ff */
[----:B------:R-:W0:Y:S02]  /*00c0*/  LDC R3, c[0x3][R0+-0xf0] ;  /* 0x00ffc40000037b82 */ /* 0x000e240000000800 */
[----:B------:R-:W-:-:S06]  /*00d0*/  UMOV UR5, UR6 ;  /* 0x0000000600057c82 */ /* 0x000fcc0008000000 */
[----:B------:R-:W1:Y:S08]  /*00e0*/  LDC R7, c[0x3][R0+-0xe0] ;  /* 0x00ffc80000077b82 */ /* 0x000e700000000800 */
[----:B------:R-:W1:Y:S08]  /*00f0*/  LDC R4, c[0x3][R0+-0xd0] ;  /* 0x00ffcc0000047b82 */ /* 0x000e700000000800 */
[----:B------:R-:W2:Y:S01]  /*0100*/  LDC R9, c[0x3][R0+-0xc0] ;  /* 0x00ffd00000097b82 */ /* 0x000ea20000000800 */
[----:B0-----:R-:W-:-:S07]  /*0110*/  IADD3 R2, PT, PT, R3, R2, R5 ;  /* 0x0000000203027210 */ /* 0x001fce0007ffe005 */
[----:B------:R-:W2:Y:S08]  /*0120*/  LDC R6, c[0x3][R0+-0xb0] ;  /* 0x00ffd40000067b82 */ /* 0x000eb00000000800 */
[----:B------:R-:W0:Y:S01]  /*0130*/  LDC R11, c[0x3][R0+-0xa0] ;  /* 0x00ffd800000b7b82 */ /* 0x000e220000000800 */
[----:B-1----:R-:W-:-:S07]  /*0140*/  IADD3 R2, PT, PT, R4, R7, R2 ;  /* 0x0000000704027210 */ /* 0x002fce0007ffe002 */
[----:B------:R-:W0:Y:S08]  /*0150*/  LDC R8, c[0x3][R0+-0x90] ;  /* 0x00ffdc0000087b82 */ /* 0x000e300000000800 */
[----:B------:R-:W1:Y:S01]  /*0160*/  LDC R13, c[0x3][R0+-0x80] ;  /* 0x00ffe000000d7b82 */ /* 0x000e620000000800 */
[----:B--2---:R-:W-:-:S07]  /*0170*/  IADD3 R2, PT, PT, R6, R9, R2 ;  /* 0x0000000906027210 */ /* 0x004fce0007ffe002 */
        /* <DEDUP_REMOVED lines=31> */
[----:B------:R0:W3:Y:S01]  /*0370*/  LDC R11, c[0x3][R0+0xe0] ;  /* 0x00c03800000b7b82 */ /* 0x0000e20000000800 */
[----:B-1----:R-:W-:-:S07]  /*0380*/  IADD3 R2, PT, PT, R4, R7, R2 ;  /* 0x0000000704027210 */ /* 0x002fce0007ffe002 */
[----:B------:R0:W3:Y:S01]  /*0390*/  LDC R8, c[0x3][R0+0xf0] ;  /* 0x00c03c0000087b82 */ /* 0x0000e20000000800 */
[----:B--2---:R-:W-:Y:S01]  /*03a0*/  IADD3 R2, PT, PT, R6, R9, R2 ;  /* 0x0000000906027210 */ /* 0x004fe20007ffe002 */
[----:B0-----:R-:W-:-:S03]  /*03b0*/  VIADD R0, R0, 0x200 ;  /* 0x0000020000007836 */ /* 0x001fc60000000000 */
[----:B---3--:R-:W-:Y:S01]  /*03c0*/  IADD3 R5, PT, PT, R8, R11, R2 ;  /* 0x0000000b08057210 */ /* 0x008fe20007ffe002 */
[----:B------:R-:W-:Y:S06]  /*03d0*/  BRA.U !UP0, `(.L_x_6) ;  /* 0xfffffffd082c7547 */ /* 0x000fec000b83ffff */
[----:B------:R-:W-:Y:S05]  /*03e0*/  BRA.U UP1, `(.L_x_7) ;  /* 0xfffffffd01107547 */ /* 0x000fea000b83ffff */
[----:B------:R-:W0:Y:S01]  /*03f0*/  S2R R0, SR_TID.X ;  /* 0x0000000000007919 */ /* 0x000e220000002100 */
[----:B------:R-:W0:Y:S02]  /*0400*/  S2UR UR4, SR_CTAID.X ;  /* 0x00000000000479c3 */ /* 0x000e240000002500 */
[----:B0-----:R-:W-:-:S13]  /*0410*/  LOP3.LUT P0, RZ, R0, UR4, RZ, 0xfc, !PT ;  /* 0x0000000400ff7c12 */ /* 0x001fda000f80fcff */
[----:B------:R-:W-:Y:S05]  /*0420*/  @P0 EXIT ;  /* 0x000000000000094d */ /* 0x000fea0003800000 */
[----:B------:R-:W0:Y:S01]  /*0430*/  LDC.64 R2, c[0x0][0x380] ;  /* 0x0000e000ff027b82 */ /* 0x000e220000000a00 */
[----:B------:R-:W0:Y:S02]  /*0440*/  LDCU.64 UR4, c[0x0][0x358] ;  /* 0x00006b00ff0477ac */ /* 0x000e240008000a00 */
[----:B0-----:R-:W-:Y:S01]  /*0450*/  STG.E desc[UR4][R2.64], R5 ;  /* 0x0000000502007986 */ /* 0x001fe2000c101904 */
[----:B------:R-:W-:Y:S05]  /*0460*/  EXIT ;  /* 0x000000000000794d */ /* 0x000fea0003800000 */
.L_x_8:
        /* <DEDUP_REMOVED lines=9> */
.L_x_11:


//--------------------- .nv.shared.reserved.0     --------------------------
	.section	.nv.shared.reserved.0,"aw",@nobits
	.weak		__nv_reservedSMEM_offset_0_alias
	.size		__nv_reservedSMEM_offset_0_alias, 0, 64
	.other		__nv_reservedSMEM_offset_0_alias,@"STO_CUDA_RESERVED_SHARED STV_DEFAULT"
__nv_reservedSMEM_offset_0_alias:
	.zero		0
	.zero		64


//--------------------- .nv.constant0._Z18benchmark_constantI4int4EvPii --------------------------
	.section	.nv.constant0._Z18benchmark_constantI4int4EvPii,"a",@progbits
	.sectionflags	@""
	.align	4
.nv.constant0._Z18benchmark_constantI4int4EvPii:
	.zero		908


//--------------------- .nv.constant0._Z18benchmark_constantI4int2EvPii --------------------------
	.section	.nv.constant0._Z18benchmark_constantI4int2EvPii,"a",@progbits
	.sectionflags	@""
	.align	4
.nv.constant0._Z18benchmark_constantI4int2EvPii:
	.zero		908


//--------------------- .nv.constant0._Z18benchmark_constantIiEvPii --------------------------
	.section	.nv.constant0._Z18benchmark_constantIiEvPii,"a",@progbits
	.sectionflags	@""
	.align	4
.nv.constant0._Z18benchmark_constantIiEvPii:
	.zero		908


//--------------------- SYMBOLS --------------------------

	.type		.nv.reservedSmem.offset0,@object
	.size		.nv.reservedSmem.offset0,0x4
